	.headerflags	@"EF_CUDA_TEXMODE_UNIFIED EF_CUDA_64BIT_ADDRESS EF_CUDA_ACCELERATORS EF_CUDA_SM90 EF_CUDA_VIRTUAL_SM(EF_CUDA_SM90)"
	.elftype	@"ET_EXEC"


//--------------------- .nv.info                  --------------------------
	.section	.nv.info,"",@"SHT_CUDA_INFO"
	.align	4


	//----- nvinfo : EIATTR_REGCOUNT
	.align		4
        /*0000*/ 	.byte	0x04, 0x2f
        /*0002*/ 	.short	(.L_1 - .L_0)
	.align		4
.L_0:
        /*0004*/ 	.word	index@(triton_poi_fused_cat_convolution_relu_24)
        /*0008*/ 	.word	0x0000000e


	//----- nvinfo : EIATTR_MIN_STACK_SIZE
	.align		4
.L_1:
        /*000c*/ 	.byte	0x04, 0x12
        /*000e*/ 	.short	(.L_3 - .L_2)
	.align		4
.L_2:
        /*0010*/ 	.word	index@(triton_poi_fused_cat_convolution_relu_24)
        /*0014*/ 	.word	0x00000000


	//----- nvinfo : EIATTR_FRAME_SIZE
	.align		4
.L_3:
        /*0018*/ 	.byte	0x04, 0x11
        /*001a*/ 	.short	(.L_5 - .L_4)
	.align		4
.L_4:
        /*001c*/ 	.word	index@(triton_poi_fused_cat_convolution_relu_24)
        /*0020*/ 	.word	0x00000000


	//----- nvinfo : EIATTR_MIN_STACK_SIZE
	.align		4
.L_5:
        /*0024*/ 	.byte	0x04, 0x12
        /*0026*/ 	.short	(.L_7 - .L_6)
	.align		4
.L_6:
        /*0028*/ 	.word	index@(triton_poi_fused_cat_convolution_relu_24)
        /*002c*/ 	.word	0x00000000
.L_7:


//--------------------- .nv.info.triton_poi_fused_cat_convolution_relu_24 --------------------------
	.section	.nv.info.triton_poi_fused_cat_convolution_relu_24,"",@"SHT_CUDA_INFO"
	.sectionflags	@""
	.align	4


	//----- nvinfo : EIATTR_CUDA_API_VERSION
	.align		4
        /*0000*/ 	.byte	0x04, 0x37
        /*0002*/ 	.short	(.L_9 - .L_8)
.L_8:
        /*0004*/ 	.word	0x0000007c


	//----- nvinfo : EIATTR_KPARAM_INFO
	.align		4
.L_9:
        /*0008*/ 	.byte	0x04, 0x17
        /*000a*/ 	.short	(.L_11 - .L_10)
.L_10:
        /*000c*/ 	.word	0x00000000
        /*0010*/ 	.short	0x0003
        /*0012*/ 	.short	0x0018
        /*0014*/ 	.byte	0x00, 0xf0, 0x11, 0x00


	//----- nvinfo : EIATTR_KPARAM_INFO
	.align		4
.L_11:
        /*0018*/ 	.byte	0x04, 0x17
        /*001a*/ 	.short	(.L_13 - .L_12)
.L_12:
        /*001c*/ 	.word	0x00000000
        /*0020*/ 	.short	0x0002
        /*0022*/ 	.short	0x0010
        /*0024*/ 	.byte	0x00, 0xf4, 0x21, 0x00


	//----- nvinfo : EIATTR_KPARAM_INFO
	.align		4
.L_13:
        /*0028*/ 	.byte	0x04, 0x17
        /*002a*/ 	.short	(.L_15 - .L_14)
.L_14:
        /*002c*/ 	.word	0x00000000
        /*0030*/ 	.short	0x0001
        /*0032*/ 	.short	0x0008
        /*0034*/ 	.byte	0x00, 0xf4, 0x21, 0x00


	//----- nvinfo : EIATTR_KPARAM_INFO
	.align		4
.L_15:
        /*0038*/ 	.byte	0x04, 0x17
        /*003a*/ 	.short	(.L_17 - .L_16)
.L_16:
        /*003c*/ 	.word	0x00000000
        /*0040*/ 	.short	0x0000
        /*0042*/ 	.short	0x0000
        /*0044*/ 	.byte	0x00, 0xf4, 0x21, 0x00


	//----- nvinfo : EIATTR_SPARSE_MMA_MASK
	.align		4
.L_17:
        /*0048*/ 	.byte	0x03, 0x50
        /*004a*/ 	.short	0x0000


	//----- nvinfo : EIATTR_MAXREG_COUNT
	.align		4
        /*004c*/ 	.byte	0x03, 0x1b
        /*004e*/ 	.short	0x00ff


	//----- nvinfo : EIATTR_EXIT_INSTR_OFFSETS
	.align		4
        /*0050*/ 	.byte	0x04, 0x1c
        /*0052*/ 	.short	(.L_19 - .L_18)


	//   ....[0]....
.L_18:
        /*0054*/ 	.word	0x00000240


	//----- nvinfo : EIATTR_REQNTID
	.align		4
.L_19:
        /*0058*/ 	.byte	0x04, 0x10
        /*005a*/ 	.short	(.L_21 - .L_20)
.L_20:
        /*005c*/ 	.word	0x00000100
        /*0060*/ 	.word	0x00000001
        /*0064*/ 	.word	0x00000001


	//----- nvinfo : EIATTR_CBANK_PARAM_SIZE
	.align		4
.L_21:
        /*0068*/ 	.byte	0x03, 0x19
        /*006a*/ 	.short	0x001c


	//----- nvinfo : EIATTR_PARAM_CBANK
	.align		4
        /*006c*/ 	.byte	0x04, 0x0a
        /*006e*/ 	.short	(.L_23 - .L_22)
	.align		4
.L_22:
        /*0070*/ 	.word	index@(.nv.constant0.triton_poi_fused_cat_convolution_relu_24)
        /*0074*/ 	.short	0x0210
        /*0076*/ 	.short	0x001c


	//----- nvinfo : EIATTR_SW_WAR
	.align		4
.L_23:
        /*0078*/ 	.byte	0x04, 0x36
        /*007a*/ 	.short	(.L_25 - .L_24)
.L_24:
        /*007c*/ 	.word	0x00000008
.L_25:


//--------------------- .nv.callgraph             --------------------------
	.section	.nv.callgraph,"",@"SHT_CUDA_CALLGRAPH"
	.align	4
	.sectionentsize	8
	.align		4
        /*0000*/ 	.word	0x00000000
	.align		4
        /*0004*/ 	.word	0xffffffff
	.align		4
        /*0008*/ 	.word	0x00000000
	.align		4
        /*000c*/ 	.word	0xfffffffe
	.align		4
        /*0010*/ 	.word	0x00000000
	.align		4
        /*0014*/ 	.word	0xfffffffd
	.align		4
        /*0018*/ 	.word	0x00000000
	.align		4
        /*001c*/ 	.word	0xfffffffc


//--------------------- .text.triton_poi_fused_cat_convolution_relu_24 --------------------------
	.section	.text.triton_poi_fused_cat_convolution_relu_24,"ax",@progbits
	.align	128
        .global         triton_poi_fused_cat_convolution_relu_24
        .type           triton_poi_fused_cat_convolution_relu_24,@function
        .size           triton_poi_fused_cat_convolution_relu_24,(.L_x_1 - triton_poi_fused_cat_convolution_relu_24)
        .other          triton_poi_fused_cat_convolution_relu_24,@"STO_CUDA_ENTRY STV_DEFAULT"
triton_poi_fused_cat_convolution_relu_24:
.text.triton_poi_fused_cat_convolution_relu_24:
[----:B------:R-:W-:Y:S01]  /*0000*/  LDC R1, c[0x0][0x28] ;  /* 0x00000a00ff017b82 */ /* 0x000fe20000000800 */
[----:B------:R-:W1:Y:S07]  /*0010*/  S2R R0, SR_TID.X ;  /* 0x0000000000007919 */ /* 0x000e6e0000002100 */
[----:B------:R-:W2:Y:S01]  /*0020*/  LDC.64 R4, c[0x0][0x218] ;  /* 0x00008600ff047b82 */ /* 0x000ea20000000a00 */
[----:B------:R-:W-:Y:S01]  /*0030*/  ULDC.64 UR4, c[0x0][0x208] ;  /* 0x0000820000047ab9 */ /* 0x000fe20000000a00 */
[----:B------:R-:W3:Y:S06]  /*0040*/  S2R R9, SR_CTAID.X ;  /* 0x0000000000097919 */ /* 0x000eec0000002500 */
[----:B------:R-:W4:Y:S01]  /*0050*/  LDC.64 R2, c[0x0][0x210] ;  /* 0x00008400ff027b82 */ /* 0x000f220000000a00 */
[----:B-1----:R-:W-:Y:S01]  /*0060*/  IMAD.SHL.U32 R0, R0, 0x2, RZ ;  /* 0x0000000200007824 */ /* 0x002fe200078e00ff */
[----:B---3--:R-:W-:-:S04]  /*0070*/  SHF.R.S32.HI R6, RZ, 0x16, R9 ;  /* 0x00000016ff067819 */ /* 0x008fc80000011409 */
[----:B------:R-:W-:Y:S02]  /*0080*/  LOP3.LUT R0, R0, 0x1fe, RZ, 0xc0, !PT ;  /* 0x000001fe00007812 */ /* 0x000fe400078ec0ff */
[----:B------:R-:W-:-:S03]  /*0090*/  SGXT R6, R6, 0x1 ;  /* 0x000000010606781a */ /* 0x000fc60000000200 */
[----:B------:R-:W-:-:S04]  /*00a0*/  IMAD R9, R9, 0x200, R0 ;  /* 0x0000020009097824 */ /* 0x000fc800078e0200 */
[----:B----4-:R-:W-:Y:S01]  /*00b0*/  IMAD.WIDE R2, R9, 0x4, R2 ;  /* 0x0000000409027825 */ /* 0x010fe200078e0202 */
[----:B------:R-:W-:-:S04]  /*00c0*/  LEA.HI R6, R6, R9, RZ, 0xc ;  /* 0x0000000906067211 */ /* 0x000fc800078f60ff */
[----:B------:R-:W-:Y:S01]  /*00d0*/  SHF.R.S32.HI R6, RZ, 0xc, R6 ;  /* 0x0000000cff067819 */ /* 0x000fe20000011406 */
[----:B------:R-:W3:Y:S03]  /*00e0*/  LDG.E.64 R10, desc[UR4][R2.64] ;  /* 0x00000004020a7981 */ /* 0x000ee6000c1e1b00 */
[----:B------:R-:W-:-:S04]  /*00f0*/  LEA.HI R0, R6, R6, RZ, 0x4 ;  /* 0x0000000606007211 */ /* 0x000fc800078f20ff */
[----:B------:R-:W-:-:S05]  /*0100*/  LOP3.LUT R7, R0, 0xfffffff0, RZ, 0xc0, !PT ;  /* 0xfffffff000077812 */ /* 0x000fca00078ec0ff */
[----:B------:R-:W-:-:S04]  /*0110*/  IMAD.IADD R7, R6, 0x1, -R7 ;  /* 0x0000000106077824 */ /* 0x000fc800078e0a07 */
[----:B--2---:R-:W-:Y:S02]  /*0120*/  IMAD.WIDE R4, R7, 0x4, R4 ;  /* 0x0000000407047825 */ /* 0x004fe400078e0204 */
[----:B------:R-:W1:Y:S04]  /*0130*/  LDC.64 R6, c[0x0][0x220] ;  /* 0x00008800ff067b82 */ /* 0x000e680000000a00 */
[----:B------:R2:W3:Y:S01]  /*0140*/  LDG.E.EL R4, desc[UR4][R4.64] ;  /* 0x0000000404047981 */ /* 0x0004e2000c2e1900 */
[----:B------:R-:W-:-:S04]  /*0150*/  SHF.R.S32.HI R0, RZ, 0x1f, R9 ;  /* 0x0000001fff007819 */ /* 0x000fc80000011409 */
[----:B------:R-:W-:-:S04]  /*0160*/  LEA.HI R0, R0, R9, RZ, 0x10 ;  /* 0x0000000900007211 */ /* 0x000fc800078f80ff */
[----:B------:R-:W-:Y:S02]  /*0170*/  LOP3.LUT R8, R0, 0xffff0000, RZ, 0xc0, !PT ;  /* 0xffff000000087812 */ /* 0x000fe400078ec0ff */
[----:B------:R-:W-:-:S03]  /*0180*/  SHF.R.S32.HI R0, RZ, 0x10, R0 ;  /* 0x00000010ff007819 */ /* 0x000fc60000011400 */
[----:B------:R-:W-:-:S04]  /*0190*/  IMAD.IADD R9, R9, 0x1, -R8 ;  /* 0x0000000109097824 */ /* 0x000fc800078e0a08 */
[----:B--2---:R-:W-:Y:S01]  /*01a0*/  IMAD R5, R0, 0x50000, R9 ;  /* 0x0005000000057824 */ /* 0x004fe200078e0209 */
[CC--:B---3--:R-:W-:Y:S01]  /*01b0*/  FSETP.GEU.AND P0, PT, R10.reuse, -R4.reuse, PT ;  /* 0x800000040a00720b */ /* 0x0c8fe20003f0e000 */
[--C-:B------:R-:W-:Y:S01]  /*01c0*/  FADD R10, R10, R4.reuse ;  /* 0x000000040a0a7221 */ /* 0x100fe20000000000 */
[C---:B------:R-:W-:Y:S01]  /*01d0*/  FADD R8, R11.reuse, R4 ;  /* 0x000000040b087221 */ /* 0x040fe20000000000 */
[----:B------:R-:W-:Y:S01]  /*01e0*/  FSETP.GEU.AND P1, PT, R11, -R4, PT ;  /* 0x800000040b00720b */ /* 0x000fe20003f2e000 */
[----:B-1----:R-:W-:Y:S02]  /*01f0*/  IMAD.WIDE R4, R5, 0x4, R6 ;  /* 0x0000000405047825 */ /* 0x002fe400078e0206 */
[----:B------:R-:W-:Y:S02]  /*0200*/  FSEL R10, R10, RZ, P0 ;  /* 0x000000ff0a0a7208 */ /* 0x000fe40000000000 */
[----:B------:R-:W-:-:S05]  /*0210*/  FSEL R11, R8, RZ, P1 ;  /* 0x000000ff080b7208 */ /* 0x000fca0000800000 */
[----:B------:R-:W-:Y:S04]  /*0220*/  STG.E.64 desc[UR4][R2.64], R10 ;  /* 0x0000000a02007986 */ /* 0x000fe8000c101b04 */
[----:B------:R-:W-:Y:S01]  /*0230*/  STG.E.64 desc[UR4][R4.64], R10 ;  /* 0x0000000a04007986 */ /* 0x000fe2000c101b04 */
[----:B------:R-:W-:Y:S05]  /*0240*/  EXIT ;  /* 0x000000000000794d */ /* 0x000fea0003800000 */
.L_x_0:
[----:B------:R-:W-:-:S00]  /*0250*/  BRA `(.L_x_0) ;  /* 0xfffffffc00fc7947 */ /* 0x000fc0000383ffff */
[----:B------:R-:W-:-:S00]  /*0260*/  NOP ;  /* 0x0000000000007918 */ /* 0x000fc00000000000 */
        /* <DEDUP_REMOVED lines=9> */
.L_x_1:


//--------------------- .nv.constant0.triton_poi_fused_cat_convolution_relu_24 --------------------------
	.section	.nv.constant0.triton_poi_fused_cat_convolution_relu_24,"a",@progbits
	.sectionflags	@""
	.align	4
.nv.constant0.triton_poi_fused_cat_convolution_relu_24:
	.zero		556
